//
// Generated by NVIDIA NVVM Compiler
//
// Compiler Build ID: CL-36424714
// Cuda compilation tools, release 13.0, V13.0.88
// Based on NVVM 20.0.0
//

.version 9.0
.target sm_100
.address_size 64

	// .globl	_Z12fused_kernelPfS_S_S_S_S_S_S_i

.visible .entry _Z12fused_kernelPfS_S_S_S_S_S_S_i(
	.param .u64 .ptr .align 1 _Z12fused_kernelPfS_S_S_S_S_S_S_i_param_0,
	.param .u64 .ptr .align 1 _Z12fused_kernelPfS_S_S_S_S_S_S_i_param_1,
	.param .u64 .ptr .align 1 _Z12fused_kernelPfS_S_S_S_S_S_S_i_param_2,
	.param .u64 .ptr .align 1 _Z12fused_kernelPfS_S_S_S_S_S_S_i_param_3,
	.param .u64 .ptr .align 1 _Z12fused_kernelPfS_S_S_S_S_S_S_i_param_4,
	.param .u64 .ptr .align 1 _Z12fused_kernelPfS_S_S_S_S_S_S_i_param_5,
	.param .u64 .ptr .align 1 _Z12fused_kernelPfS_S_S_S_S_S_S_i_param_6,
	.param .u64 .ptr .align 1 _Z12fused_kernelPfS_S_S_S_S_S_S_i_param_7,
	.param .u32 _Z12fused_kernelPfS_S_S_S_S_S_S_i_param_8
)
{
	.reg .pred 	%p<2>;
	.reg .b32 	%r<6>;
	.reg .b32 	%f<17>;
	.reg .b64 	%rd<23>;

	ld.param.u64 	%rd2, [_Z12fused_kernelPfS_S_S_S_S_S_S_i_param_1];
	ld.param.u64 	%rd4, [_Z12fused_kernelPfS_S_S_S_S_S_S_i_param_3];
	ld.param.u64 	%rd5, [_Z12fused_kernelPfS_S_S_S_S_S_S_i_param_4];
	ld.param.u64 	%rd6, [_Z12fused_kernelPfS_S_S_S_S_S_S_i_param_5];
	ld.param.u64 	%rd7, [_Z12fused_kernelPfS_S_S_S_S_S_S_i_param_6];
	ld.param.u64 	%rd8, [_Z12fused_kernelPfS_S_S_S_S_S_S_i_param_7];
	ld.param.u32 	%r2, [_Z12fused_kernelPfS_S_S_S_S_S_S_i_param_8];
	mov.u32 	%r3, %ctaid.x;
	mov.u32 	%r4, %ntid.x;
	mov.u32 	%r5, %tid.x;
	mad.lo.s32 	%r1, %r3, %r4, %r5;
	setp.ge.s32 	%p1, %r1, %r2;
	@%p1 bra 	$L__BB0_2;
	ld.param.u64 	%rd22, [_Z12fused_kernelPfS_S_S_S_S_S_S_i_param_2];
	ld.param.u64 	%rd21, [_Z12fused_kernelPfS_S_S_S_S_S_S_i_param_0];
	cvta.to.global.u64 	%rd9, %rd22;
	cvta.to.global.u64 	%rd10, %rd21;
	cvta.to.global.u64 	%rd11, %rd4;
	cvta.to.global.u64 	%rd12, %rd5;
	cvta.to.global.u64 	%rd13, %rd2;
	cvta.to.global.u64 	%rd14, %rd6;
	cvta.to.global.u64 	%rd15, %rd7;
	cvta.to.global.u64 	%rd16, %rd8;
	ld.global.f32 	%f1, [%rd9];
	mul.wide.s32 	%rd17, %r1, 4;
	add.s64 	%rd18, %rd10, %rd17;
	ld.global.f32 	%f2, [%rd18];
	ld.global.f32 	%f3, [%rd11];
	fma.rn.f32 	%f4, %f1, %f2, %f3;
	add.s64 	%rd19, %rd12, %rd17;
	st.global.f32 	[%rd19], %f4;
	add.s64 	%rd20, %rd13, %rd17;
	ld.global.f32 	%f5, [%rd20];
	sub.f32 	%f6, %f4, %f5;
	abs.f32 	%f7, %f6;
	cvt.rn.f32.s32 	%f8, %r2;
	div.rn.f32 	%f9, %f7, %f8;
	atom.global.add.f32 	%f10, [%rd14], %f9;
	ld.global.f32 	%f11, [%rd18];
	mul.f32 	%f12, %f6, %f11;
	div.rn.f32 	%f13, %f12, %f8;
	atom.global.add.f32 	%f14, [%rd15], %f13;
	div.rn.f32 	%f15, %f6, %f8;
	atom.global.add.f32 	%f16, [%rd16], %f15;
$L__BB0_2:
	ret;

}
	// .globl	_Z14update_weightsPfS_S_S_f
.visible .entry _Z14update_weightsPfS_S_S_f(
	.param .u64 .ptr .align 1 _Z14update_weightsPfS_S_S_f_param_0,
	.param .u64 .ptr .align 1 _Z14update_weightsPfS_S_S_f_param_1,
	.param .u64 .ptr .align 1 _Z14update_weightsPfS_S_S_f_param_2,
	.param .u64 .ptr .align 1 _Z14update_weightsPfS_S_S_f_param_3,
	.param .f32 _Z14update_weightsPfS_S_S_f_param_4
)
{
	.reg .pred 	%p<2>;
	.reg .b32 	%r<6>;
	.reg .b32 	%f<10>;
	.reg .b64 	%rd<9>;

	ld.param.u64 	%rd1, [_Z14update_weightsPfS_S_S_f_param_0];
	ld.param.u64 	%rd2, [_Z14update_weightsPfS_S_S_f_param_1];
	ld.param.u64 	%rd3, [_Z14update_weightsPfS_S_S_f_param_2];
	ld.param.u64 	%rd4, [_Z14update_weightsPfS_S_S_f_param_3];
	ld.param.f32 	%f1, [_Z14update_weightsPfS_S_S_f_param_4];
	mov.u32 	%r1, %ctaid.x;
	mov.u32 	%r2, %ntid.x;
	mul.lo.s32 	%r3, %r1, %r2;
	mov.u32 	%r4, %tid.x;
	neg.s32 	%r5, %r4;
	setp.ne.s32 	%p1, %r3, %r5;
	@%p1 bra 	$L__BB1_2;
	cvta.to.global.u64 	%rd5, %rd2;
	cvta.to.global.u64 	%rd6, %rd1;
	cvta.to.global.u64 	%rd7, %rd4;
	cvta.to.global.u64 	%rd8, %rd3;
	ld.global.f32 	%f2, [%rd5];
	mul.f32 	%f3, %f1, %f2;
	ld.global.f32 	%f4, [%rd6];
	sub.f32 	%f5, %f4, %f3;
	st.global.f32 	[%rd6], %f5;
	ld.global.f32 	%f6, [%rd7];
	mul.f32 	%f7, %f1, %f6;
	ld.global.f32 	%f8, [%rd8];
	sub.f32 	%f9, %f8, %f7;
	st.global.f32 	[%rd8], %f9;
$L__BB1_2:
	ret;

}


// ===== COMPILED SASS (sm_100) =====

	.target	sm_100

	.elftype	@"ET_EXEC"


//--------------------- .note.nv.tkinfo           --------------------------
	.section	.note.nv.tkinfo,"",@"SHT_NOTE"
	.sectionflags	@"SHF_NOTE_NV_TKINFO"
	.tkinfo
        /*0018*/ 	.word	0x00000002
        /*0030*/ 	.string	""
        /*0030*/ 	.string	"ptxas"
        /*0030*/ 	.string	"Cuda compilation tools, release 13.0, V13.0.88"
        /*0030*/ 	.string	"Build cuda_13.0.r13.0/compiler.36424714_0"
        /*0030*/ 	.string	"-arch sm_100 -m 64 "



//--------------------- .note.nv.cuinfo           --------------------------
	.section	.note.nv.cuinfo,"",@"SHT_NOTE"
	.sectionflags	@"SHF_NOTE_NV_CUINFO"
        /*0018*/ 	.short	0x0002
        /*001a*/ 	.short	0x0064
        /*001c*/ 	.short	0x0082
	.zero		2


//--------------------- .nv.info                  --------------------------
	.section	.nv.info,"",@"SHT_CUDA_INFO"
	.align	4


	//----- nvinfo : EIATTR_REGCOUNT
	.align		4
        /*0000*/ 	.byte	0x04, 0x2f
        /*0002*/ 	.short	(.L_1 - .L_0)
	.align		4
.L_0:
        /*0004*/ 	.word	index@(_Z12fused_kernelPfS_S_S_S_S_S_S_i)
        /*0008*/ 	.word	0x00000013


	//----- nvinfo : EIATTR_FRAME_SIZE
	.align		4
.L_1:
        /*000c*/ 	.byte	0x04, 0x11
        /*000e*/ 	.short	(.L_3 - .L_2)
	.align		4
.L_2:
        /*0010*/ 	.word	index@($__internal_0_$__cuda_sm3x_div_rn_noftz_f32_slowpath)
        /*0014*/ 	.word	0x00000000


	//----- nvinfo : EIATTR_FRAME_SIZE
	.align		4
.L_3:
        /*0018*/ 	.byte	0x04, 0x11
        /*001a*/ 	.short	(.L_5 - .L_4)
	.align		4
.L_4:
        /*001c*/ 	.word	index@(_Z12fused_kernelPfS_S_S_S_S_S_S_i)
        /*0020*/ 	.word	0x00000000


	//----- nvinfo : EIATTR_REGCOUNT
	.align		4
.L_5:
        /*0024*/ 	.byte	0x04, 0x2f
        /*0026*/ 	.short	(.L_7 - .L_6)
	.align		4
.L_6:
        /*0028*/ 	.word	index@(_Z14update_weightsPfS_S_S_f)
        /*002c*/ 	.word	0x00000010


	//----- nvinfo : EIATTR_FRAME_SIZE
	.align		4
.L_7:
        /*0030*/ 	.byte	0x04, 0x11
        /*0032*/ 	.short	(.L_9 - .L_8)
	.align		4
.L_8:
        /*0034*/ 	.word	index@(_Z14update_weightsPfS_S_S_f)
        /*0038*/ 	.word	0x00000000


	//----- nvinfo : EIATTR_MIN_STACK_SIZE
	.align		4
.L_9:
        /*003c*/ 	.byte	0x04, 0x12
        /*003e*/ 	.short	(.L_11 - .L_10)
	.align		4
.L_10:
        /*0040*/ 	.word	index@(_Z14update_weightsPfS_S_S_f)
        /*0044*/ 	.word	0x00000000


	//----- nvinfo : EIATTR_MIN_STACK_SIZE
	.align		4
.L_11:
        /*0048*/ 	.byte	0x04, 0x12
        /*004a*/ 	.short	(.L_13 - .L_12)
	.align		4
.L_12:
        /*004c*/ 	.word	index@(_Z12fused_kernelPfS_S_S_S_S_S_S_i)
        /*0050*/ 	.word	0x00000000
.L_13:


//--------------------- .nv.compat                --------------------------
	.section	.nv.compat,"",@"SHT_CUDA_COMPAT_INFO"
	.align	4
        /*0000*/ 	.byte	0x02, 0x09, 0x00, 0x00, 0x02, 0x02, 0x01, 0x00, 0x02, 0x05, 0x05, 0x00, 0x03, 0x07, 0x01, 0x01
        /*0010*/ 	.byte	0x02, 0x03, 0x00, 0x00, 0x02, 0x06, 0x01, 0x00, 0x04, 0x0b, 0x08, 0x00, 0x01, 0x00, 0x00, 0x00
        /*0020*/ 	.byte	0x00, 0x00, 0x00, 0x00


//--------------------- .nv.info._Z14update_weightsPfS_S_S_f --------------------------
	.section	.nv.info._Z14update_weightsPfS_S_S_f,"",@"SHT_CUDA_INFO"
	.sectionflags	@""
	.align	4


	//----- nvinfo : EIATTR_CUDA_API_VERSION
	.align		4
        /*0000*/ 	.byte	0x04, 0x37
        /*0002*/ 	.short	(.L_15 - .L_14)
.L_14:
        /*0004*/ 	.word	0x00000082


	//----- nvinfo : EIATTR_KPARAM_INFO
	.align		4
.L_15:
        /*0008*/ 	.byte	0x04, 0x17
        /*000a*/ 	.short	(.L_17 - .L_16)
.L_16:
        /*000c*/ 	.word	0x00000000
        /*0010*/ 	.short	0x0004
        /*0012*/ 	.short	0x0020
        /*0014*/ 	.byte	0x00, 0xf0, 0x11, 0x00


	//----- nvinfo : EIATTR_KPARAM_INFO
	.align		4
.L_17:
        /*0018*/ 	.byte	0x04, 0x17
        /*001a*/ 	.short	(.L_19 - .L_18)
.L_18:
        /*001c*/ 	.word	0x00000000
        /*0020*/ 	.short	0x0003
        /*0022*/ 	.short	0x0018
        /*0024*/ 	.byte	0x00, 0xf5, 0x21, 0x00


	//----- nvinfo : EIATTR_KPARAM_INFO
	.align		4
.L_19:
        /*0028*/ 	.byte	0x04, 0x17
        /*002a*/ 	.short	(.L_21 - .L_20)
.L_20:
        /*002c*/ 	.word	0x00000000
        /*0030*/ 	.short	0x0002
        /*0032*/ 	.short	0x0010
        /*0034*/ 	.byte	0x00, 0xf5, 0x21, 0x00


	//----- nvinfo : EIATTR_KPARAM_INFO
	.align		4
.L_21:
        /*0038*/ 	.byte	0x04, 0x17
        /*003a*/ 	.short	(.L_23 - .L_22)
.L_22:
        /*003c*/ 	.word	0x00000000
        /*0040*/ 	.short	0x0001
        /*0042*/ 	.short	0x0008
        /*0044*/ 	.byte	0x00, 0xf5, 0x21, 0x00


	//----- nvinfo : EIATTR_KPARAM_INFO
	.align		4
.L_23:
        /*0048*/ 	.byte	0x04, 0x17
        /*004a*/ 	.short	(.L_25 - .L_24)
.L_24:
        /*004c*/ 	.word	0x00000000
        /*0050*/ 	.short	0x0000
        /*0052*/ 	.short	0x0000
        /*0054*/ 	.byte	0x00, 0xf5, 0x21, 0x00


	//----- nvinfo : EIATTR_SPARSE_MMA_MASK
	.align		4
.L_25:
        /*0058*/ 	.byte	0x03, 0x50
        /*005a*/ 	.short	0x0000


	//----- nvinfo : EIATTR_MAXREG_COUNT
	.align		4
        /*005c*/ 	.byte	0x03, 0x1b
        /*005e*/ 	.short	0x00ff


	//----- nvinfo : EIATTR_MERCURY_ISA_VERSION
	.align		4
        /*0060*/ 	.byte	0x03, 0x5f
        /*0062*/ 	.short	0x0101


	//----- nvinfo : EIATTR_VRC_CTA_INIT_COUNT
	.align		4
        /*0064*/ 	.byte	0x02, 0x4a
	.zero		1
	.zero		1


	//----- nvinfo : EIATTR_EXIT_INSTR_OFFSETS
	.align		4
        /*0068*/ 	.byte	0x04, 0x1c
        /*006a*/ 	.short	(.L_27 - .L_26)


	//   ....[0]....
.L_26:
        /*006c*/ 	.word	0x00000070


	//   ....[1]....
        /*0070*/ 	.word	0x00000160


	//----- nvinfo : EIATTR_CBANK_PARAM_SIZE
	.align		4
.L_27:
        /*0074*/ 	.byte	0x03, 0x19
        /*0076*/ 	.short	0x0024


	//----- nvinfo : EIATTR_PARAM_CBANK
	.align		4
        /*0078*/ 	.byte	0x04, 0x0a
        /*007a*/ 	.short	(.L_29 - .L_28)
	.align		4
.L_28:
        /*007c*/ 	.word	index@(.nv.constant0._Z14update_weightsPfS_S_S_f)
        /*0080*/ 	.short	0x0380
        /*0082*/ 	.short	0x0024


	//----- nvinfo : EIATTR_SW_WAR
	.align		4
.L_29:
        /*0084*/ 	.byte	0x04, 0x36
        /*0086*/ 	.short	(.L_31 - .L_30)
.L_30:
        /*0088*/ 	.word	0x00000008
.L_31:


//--------------------- .nv.info._Z12fused_kernelPfS_S_S_S_S_S_S_i --------------------------
	.section	.nv.info._Z12fused_kernelPfS_S_S_S_S_S_S_i,"",@"SHT_CUDA_INFO"
	.sectionflags	@""
	.align	4


	//----- nvinfo : EIATTR_CUDA_API_VERSION
	.align		4
        /*0000*/ 	.byte	0x04, 0x37
        /*0002*/ 	.short	(.L_33 - .L_32)
.L_32:
        /*0004*/ 	.word	0x00000082


	//----- nvinfo : EIATTR_KPARAM_INFO
	.align		4
.L_33:
        /*0008*/ 	.byte	0x04, 0x17
        /*000a*/ 	.short	(.L_35 - .L_34)
.L_34:
        /*000c*/ 	.word	0x00000000
        /*0010*/ 	.short	0x0008
        /*0012*/ 	.short	0x0040
        /*0014*/ 	.byte	0x00, 0xf0, 0x11, 0x00


	//----- nvinfo : EIATTR_KPARAM_INFO
	.align		4
.L_35:
        /*0018*/ 	.byte	0x04, 0x17
        /*001a*/ 	.short	(.L_37 - .L_36)
.L_36:
        /*001c*/ 	.word	0x00000000
        /*0020*/ 	.short	0x0007
        /*0022*/ 	.short	0x0038
        /*0024*/ 	.byte	0x00, 0xf5, 0x21, 0x00


	//----- nvinfo : EIATTR_KPARAM_INFO
	.align		4
.L_37:
        /*0028*/ 	.byte	0x04, 0x17
        /*002a*/ 	.short	(.L_39 - .L_38)
.L_38:
        /*002c*/ 	.word	0x00000000
        /*0030*/ 	.short	0x0006
        /*0032*/ 	.short	0x0030
        /*0034*/ 	.byte	0x00, 0xf5, 0x21, 0x00


	//----- nvinfo : EIATTR_KPARAM_INFO
	.align		4
.L_39:
        /*0038*/ 	.byte	0x04, 0x17
        /*003a*/ 	.short	(.L_41 - .L_40)
.L_40:
        /*003c*/ 	.word	0x00000000
        /*0040*/ 	.short	0x0005
        /*0042*/ 	.short	0x0028
        /*0044*/ 	.byte	0x00, 0xf5, 0x21, 0x00


	//----- nvinfo : EIATTR_KPARAM_INFO
	.align		4
.L_41:
        /*0048*/ 	.byte	0x04, 0x17
        /*004a*/ 	.short	(.L_43 - .L_42)
.L_42:
        /*004c*/ 	.word	0x00000000
        /*0050*/ 	.short	0x0004
        /*0052*/ 	.short	0x0020
        /*0054*/ 	.byte	0x00, 0xf5, 0x21, 0x00


	//----- nvinfo : EIATTR_KPARAM_INFO
	.align		4
.L_43:
        /*0058*/ 	.byte	0x04, 0x17
        /*005a*/ 	.short	(.L_45 - .L_44)
.L_44:
        /*005c*/ 	.word	0x00000000
        /*0060*/ 	.short	0x0003
        /*0062*/ 	.short	0x0018
        /*0064*/ 	.byte	0x00, 0xf5, 0x21, 0x00


	//----- nvinfo : EIATTR_KPARAM_INFO
	.align		4
.L_45:
        /*0068*/ 	.byte	0x04, 0x17
        /*006a*/ 	.short	(.L_47 - .L_46)
.L_46:
        /*006c*/ 	.word	0x00000000
        /*0070*/ 	.short	0x0002
        /*0072*/ 	.short	0x0010
        /*0074*/ 	.byte	0x00, 0xf5, 0x21, 0x00


	//----- nvinfo : EIATTR_KPARAM_INFO
	.align		4
.L_47:
        /*0078*/ 	.byte	0x04, 0x17
        /*007a*/ 	.short	(.L_49 - .L_48)
.L_48:
        /*007c*/ 	.word	0x00000000
        /*0080*/ 	.short	0x0001
        /*0082*/ 	.short	0x0008
        /*0084*/ 	.byte	0x00, 0xf5, 0x21, 0x00


	//----- nvinfo : EIATTR_KPARAM_INFO
	.align		4
.L_49:
        /*0088*/ 	.byte	0x04, 0x17
        /*008a*/ 	.short	(.L_51 - .L_50)
.L_50:
        /*008c*/ 	.word	0x00000000
        /*0090*/ 	.short	0x0000
        /*0092*/ 	.short	0x0000
        /*0094*/ 	.byte	0x00, 0xf5, 0x21, 0x00


	//----- nvinfo : EIATTR_SPARSE_MMA_MASK
	.align		4
.L_51:
        /*0098*/ 	.byte	0x03, 0x50
        /*009a*/ 	.short	0x0000


	//----- nvinfo : EIATTR_MAXREG_COUNT
	.align		4
        /*009c*/ 	.byte	0x03, 0x1b
        /*009e*/ 	.short	0x00ff


	//----- nvinfo : EIATTR_MERCURY_ISA_VERSION
	.align		4
        /*00a0*/ 	.byte	0x03, 0x5f
        /*00a2*/ 	.short	0x0101


	//----- nvinfo : EIATTR_VRC_CTA_INIT_COUNT
	.align		4
        /*00a4*/ 	.byte	0x02, 0x4a
	.zero		1
	.zero		1


	//----- nvinfo : EIATTR_EXIT_INSTR_OFFSETS
	.align		4
        /*00a8*/ 	.byte	0x04, 0x1c
        /*00aa*/ 	.short	(.L_53 - .L_52)


	//   ....[0]....
.L_52:
        /*00ac*/ 	.word	0x00000070


	//   ....[1]....
        /*00b0*/ 	.word	0x000004b0


	//----- nvinfo : EIATTR_CRS_STACK_SIZE
	.align		4
.L_53:
        /*00b4*/ 	.byte	0x04, 0x1e
        /*00b6*/ 	.short	(.L_55 - .L_54)
.L_54:
        /*00b8*/ 	.word	0x00000000


	//----- nvinfo : EIATTR_CBANK_PARAM_SIZE
	.align		4
.L_55:
        /*00bc*/ 	.byte	0x03, 0x19
        /*00be*/ 	.short	0x0044


	//----- nvinfo : EIATTR_PARAM_CBANK
	.align		4
        /*00c0*/ 	.byte	0x04, 0x0a
        /*00c2*/ 	.short	(.L_57 - .L_56)
	.align		4
.L_56:
        /*00c4*/ 	.word	index@(.nv.constant0._Z12fused_kernelPfS_S_S_S_S_S_S_i)
        /*00c8*/ 	.short	0x0380
        /*00ca*/ 	.short	0x0044


	//----- nvinfo : EIATTR_SW_WAR
	.align		4
.L_57:
        /*00cc*/ 	.byte	0x04, 0x36
        /*00ce*/ 	.short	(.L_59 - .L_58)
.L_58:
        /*00d0*/ 	.word	0x00000008
.L_59:


//--------------------- .nv.callgraph             --------------------------
	.section	.nv.callgraph,"",@"SHT_CUDA_CALLGRAPH"
	.align	4
	.sectionentsize	8
	.align		4
        /*0000*/ 	.word	0x00000000
	.align		4
        /*0004*/ 	.word	0xffffffff
	.align		4
        /*0008*/ 	.word	0x00000000
	.align		4
        /*000c*/ 	.word	0xfffffffe
	.align		4
        /*0010*/ 	.word	0x00000000
	.align		4
        /*0014*/ 	.word	0xfffffffd
	.align		4
        /*0018*/ 	.word	0x00000000
	.align		4
        /*001c*/ 	.word	0xfffffffc


//--------------------- .text._Z14update_weightsPfS_S_S_f --------------------------
	.section	.text._Z14update_weightsPfS_S_S_f,"ax",@progbits
	.align	128
        .global         _Z14update_weightsPfS_S_S_f
        .type           _Z14update_weightsPfS_S_S_f,@function
        .size           _Z14update_weightsPfS_S_S_f,(.L_x_20 - _Z14update_weightsPfS_S_S_f)
        .other          _Z14update_weightsPfS_S_S_f,@"STO_CUDA_ENTRY STV_DEFAULT"
_Z14update_weightsPfS_S_S_f:
.text._Z14update_weightsPfS_S_S_f:
[----:B------:R-:W-:Y:S01]  /*0000*/  LDC R1, c[0x0][0x37c] ;  /* 0x0000df00ff017b82 */ /* 0x000fe20000000800 */
[----:B------:R-:W0:Y:S07]  /*0010*/  S2R R0, SR_TID.X ;  /* 0x0000000000007919 */ /* 0x000e2e0000002100 */
[----:B------:R-:W1:Y:S01]  /*0020*/  S2UR UR4, SR_CTAID.X ;  /* 0x00000000000479c3 */ /* 0x000e620000002500 */
[----:B------:R-:W1:Y:S02]  /*0030*/  LDCU UR5, c[0x0][0x360] ;  /* 0x00006c00ff0577ac */ /* 0x000e640008000800 */
[----:B-1----:R-:W-:Y:S01]  /*0040*/  UIMAD UR4, UR4, UR5, URZ ;  /* 0x00000005040472a4 */ /* 0x002fe2000f8e02ff */
[----:B0-----:R-:W-:-:S05]  /*0050*/  IADD3 R0, PT, PT, -R0, RZ, RZ ;  /* 0x000000ff00007210 */ /* 0x001fca0007ffe1ff */
[----:B------:R-:W-:-:S13]  /*0060*/  ISETP.NE.AND P0, PT, R0, UR4, PT ;  /* 0x0000000400007c0c */ /* 0x000fda000bf05270 */
[----:B------:R-:W-:Y:S05]  /*0070*/  @P0 EXIT ;  /* 0x000000000000094d */ /* 0x000fea0003800000 */
[----:B------:R-:W0:Y:S01]  /*0080*/  LDC.64 R2, c[0x0][0x388] ;  /* 0x0000e200ff027b82 */ /* 0x000e220000000a00 */
[----:B------:R-:W0:Y:S01]  /*0090*/  LDCU.64 UR4, c[0x0][0x358] ;  /* 0x00006b00ff0477ac */ /* 0x000e220008000a00 */
[----:B------:R-:W1:Y:S06]  /*00a0*/  LDCU UR6, c[0x0][0x3a0] ;  /* 0x00007400ff0677ac */ /* 0x000e6c0008000800 */
[----:B------:R-:W2:Y:S01]  /*00b0*/  LDC.64 R4, c[0x0][0x380] ;  /* 0x0000e000ff047b82 */ /* 0x000ea20000000a00 */
[----:B0-----:R-:W1:Y:S04]  /*00c0*/  LDG.E R2, desc[UR4][R2.64] ;  /* 0x0000000402027981 */ /* 0x001e68000c1e1900 */
[----:B--2---:R-:W1:Y:S03]  /*00d0*/  LDG.E R11, desc[UR4][R4.64] ;  /* 0x00000004040b7981 */ /* 0x004e66000c1e1900 */
[----:B------:R-:W0:Y:S08]  /*00e0*/  LDC.64 R6, c[0x0][0x398] ;  /* 0x0000e600ff067b82 */ /* 0x000e300000000a00 */
[----:B------:R-:W2:Y:S01]  /*00f0*/  LDC.64 R8, c[0x0][0x390] ;  /* 0x0000e400ff087b82 */ /* 0x000ea20000000a00 */
[----:B-1----:R-:W-:-:S05]  /*0100*/  FFMA R11, -R2, UR6, R11 ;  /* 0x00000006020b7c23 */ /* 0x002fca000800010b */
[----:B------:R-:W-:Y:S04]  /*0110*/  STG.E desc[UR4][R4.64], R11 ;  /* 0x0000000b04007986 */ /* 0x000fe8000c101904 */
[----:B0-----:R-:W3:Y:S04]  /*0120*/  LDG.E R6, desc[UR4][R6.64] ;  /* 0x0000000406067981 */ /* 0x001ee8000c1e1900 */
[----:B--2---:R-:W3:Y:S02]  /*0130*/  LDG.E R13, desc[UR4][R8.64] ;  /* 0x00000004080d7981 */ /* 0x004ee4000c1e1900 */
[----:B---3--:R-:W-:-:S05]  /*0140*/  FFMA R13, -R6, UR6, R13 ;  /* 0x00000006060d7c23 */ /* 0x008fca000800010d */
[----:B------:R-:W-:Y:S01]  /*0150*/  STG.E desc[UR4][R8.64], R13 ;  /* 0x0000000d08007986 */ /* 0x000fe2000c101904 */
[----:B------:R-:W-:Y:S05]  /*0160*/  EXIT ;  /* 0x000000000000794d */ /* 0x000fea0003800000 */
.L_x_0:
[----:B------:R-:W-:-:S00]  /*0170*/  BRA `(.L_x_0) ;  /* 0xfffffffc00fc7947 */ /* 0x000fc0000383ffff */
[----:B------:R-:W-:-:S00]  /*0180*/  NOP ;  /* 0x0000000000007918 */ /* 0x000fc00000000000 */
[----:B------:R-:W-:-:S00]  /*0190*/  NOP ;  /* 0x0000000000007918 */ /* 0x000fc00000000000 */
[----:B------:R-:W-:-:S00]  /*01a0*/  NOP ;  /* 0x0000000000007918 */ /* 0x000fc00000000000 */
[----:B------:R-:W-:-:S00]  /*01b0*/  NOP ;  /* 0x0000000000007918 */ /* 0x000fc00000000000 */
[----:B------:R-:W-:-:S00]  /*01c0*/  NOP ;  /* 0x0000000000007918 */ /* 0x000fc00000000000 */
[----:B------:R-:W-:-:S00]  /*01d0*/  NOP ;  /* 0x0000000000007918 */ /* 0x000fc00000000000 */
[----:B------:R-:W-:-:S00]  /*01e0*/  NOP ;  /* 0x0000000000007918 */ /* 0x000fc00000000000 */
[----:B------:R-:W-:-:S00]  /*01f0*/  NOP ;  /* 0x0000000000007918 */ /* 0x000fc00000000000 */
.L_x_20:


//--------------------- .text._Z12fused_kernelPfS_S_S_S_S_S_S_i --------------------------
	.section	.text._Z12fused_kernelPfS_S_S_S_S_S_S_i,"ax",@progbits
	.align	128
        .global         _Z12fused_kernelPfS_S_S_S_S_S_S_i
        .type           _Z12fused_kernelPfS_S_S_S_S_S_S_i,@function
        .size           _Z12fused_kernelPfS_S_S_S_S_S_S_i,(.L_x_19 - _Z12fused_kernelPfS_S_S_S_S_S_S_i)
        .other          _Z12fused_kernelPfS_S_S_S_S_S_S_i,@"STO_CUDA_ENTRY STV_DEFAULT"
_Z12fused_kernelPfS_S_S_S_S_S_S_i:
.text._Z12fused_kernelPfS_S_S_S_S_S_S_i:
[----:B------:R-:W-:Y:S01]  /*0000*/  LDC R1, c[0x0][0x37c] ;  /* 0x0000df00ff017b82 */ /* 0x000fe20000000800 */
[----:B------:R-:W0:Y:S07]  /*0010*/  S2R R0, SR_TID.X ;  /* 0x0000000000007919 */ /* 0x000e2e0000002100 */
[----:B------:R-:W0:Y:S01]  /*0020*/  S2UR UR4, SR_CTAID.X ;  /* 0x00000000000479c3 */ /* 0x000e220000002500 */
[----:B------:R-:W1:Y:S07]  /*0030*/  LDCU UR6, c[0x0][0x3c0] ;  /* 0x00007800ff0677ac */ /* 0x000e6e0008000800 */
[----:B------:R-:W0:Y:S02]  /*0040*/  LDC R3, c[0x0][0x360] ;  /* 0x0000d800ff037b82 */ /* 0x000e240000000800 */
[----:B0-----:R-:W-:-:S05]  /*0050*/  IMAD R3, R3, UR4, R0 ;  /* 0x0000000403037c24 */ /* 0x001fca000f8e0200 */
[----:B-1----:R-:W-:-:S13]  /*0060*/  ISETP.GE.AND P0, PT, R3, UR6, PT ;  /* 0x0000000603007c0c */ /* 0x002fda000bf06270 */
[----:B------:R-:W-:Y:S05]  /*0070*/  @P0 EXIT ;  /* 0x000000000000094d */ /* 0x000fea0003800000 */
[----:B------:R-:W0:Y:S01]  /*0080*/  LDC.64 R4, c[0x0][0x380] ;  /* 0x0000e000ff047b82 */ /* 0x000e220000000a00 */
[----:B------:R-:W1:Y:S07]  /*0090*/  LDCU.64 UR4, c[0x0][0x358] ;  /* 0x00006b00ff0477ac */ /* 0x000e6e0008000a00 */
[----:B------:R-:W2:Y:S08]  /*00a0*/  LDC.64 R6, c[0x0][0x390] ;  /* 0x0000e400ff067b82 */ /* 0x000eb00000000a00 */
[----:B------:R-:W3:Y:S01]  /*00b0*/  LDC.64 R8, c[0x0][0x398] ;  /* 0x0000e600ff087b82 */ /* 0x000ee20000000a00 */
[----:B0-----:R-:W-:-:S07]  /*00c0*/  IMAD.WIDE R4, R3, 0x4, R4 ;  /* 0x0000000403047825 */ /* 0x001fce00078e0204 */
[----:B------:R-:W0:Y:S01]  /*00d0*/  LDC.64 R10, c[0x0][0x3a0] ;  /* 0x0000e800ff0a7b82 */ /* 0x000e220000000a00 */
[----:B-1----:R-:W4:Y:S04]  /*00e0*/  LDG.E R15, desc[UR4][R4.64] ;  /* 0x00000004040f7981 */ /* 0x002f28000c1e1900 */
[----:B--2---:R-:W4:Y:S03]  /*00f0*/  LDG.E R6, desc[UR4][R6.64] ;  /* 0x0000000406067981 */ /* 0x004f26000c1e1900 */
[----:B------:R-:W1:Y:S01]  /*0100*/  LDC.64 R12, c[0x0][0x388] ;  /* 0x0000e200ff0c7b82 */ /* 0x000e620000000a00 */
[----:B---3--:R-:W4:Y:S01]  /*0110*/  LDG.E R9, desc[UR4][R8.64] ;  /* 0x0000000408097981 */ /* 0x008f22000c1e1900 */
[----:B0-----:R-:W-:-:S04]  /*0120*/  IMAD.WIDE R10, R3, 0x4, R10 ;  /* 0x00000004030a7825 */ /* 0x001fc800078e020a */
[----:B-1----:R-:W-:-:S04]  /*0130*/  IMAD.WIDE R12, R3, 0x4, R12 ;  /* 0x00000004030c7825 */ /* 0x002fc800078e020c */
[----:B----4-:R-:W-:-:S05]  /*0140*/  FFMA R15, R6, R15, R9 ;  /* 0x0000000f060f7223 */ /* 0x010fca0000000009 */
[----:B------:R0:W-:Y:S04]  /*0150*/  STG.E desc[UR4][R10.64], R15 ;  /* 0x0000000f0a007986 */ /* 0x0001e8000c101904 */
[----:B------:R-:W2:Y:S01]  /*0160*/  LDG.E R0, desc[UR4][R12.64] ;  /* 0x000000040c007981 */ /* 0x000ea2000c1e1900 */
[----:B------:R-:W-:-:S04]  /*0170*/  I2FP.F32.S32 R3, UR6 ;  /* 0x0000000600037c45 */ /* 0x000fc80008201400 */
[----:B------:R-:W1:Y:S01]  /*0180*/  MUFU.RCP R2, R3 ;  /* 0x0000000300027308 */ /* 0x000e620000001000 */
[----:B------:R-:W-:Y:S01]  /*0190*/  BSSY.RECONVERGENT B0, `(.L_x_1) ;  /* 0x000000d000007945 */ /* 0x000fe20003800200 */
[----:B-1----:R-:W-:-:S04]  /*01a0*/  FFMA R7, -R3, R2, 1 ;  /* 0x3f80000003077423 */ /* 0x002fc80000000102 */
[----:B------:R-:W-:Y:S01]  /*01b0*/  FFMA R7, R2, R7, R2 ;  /* 0x0000000702077223 */ /* 0x000fe20000000002 */
[----:B--2---:R-:W-:-:S04]  /*01c0*/  FADD R0, R15, -R0 ;  /* 0x800000000f007221 */ /* 0x004fc80000000000 */
[----:B------:R-:W1:Y:S01]  /*01d0*/  FCHK P0, |R0|, R3 ;  /* 0x0000000300007302 */ /* 0x000e620000000200 */
[----:B------:R-:W-:-:S04]  /*01e0*/  FFMA R2, |R0|, R7, RZ ;  /* 0x0000000700027223 */ /* 0x000fc800000002ff */
[----:B------:R-:W-:-:S04]  /*01f0*/  FFMA R6, -R3, R2, |R0| ;  /* 0x0000000203067223 */ /* 0x000fc80000000500 */
[----:B------:R-:W-:Y:S01]  /*0200*/  FFMA R9, R7, R6, R2 ;  /* 0x0000000607097223 */ /* 0x000fe20000000002 */
[----:B01----:R-:W-:Y:S06]  /*0210*/  @!P0 BRA `(.L_x_2) ;  /* 0x0000000000108947 */ /* 0x003fec0003800000 */
[----:B------:R-:W-:Y:S01]  /*0220*/  FADD R2, |R0|, -RZ ;  /* 0x800000ff00027221 */ /* 0x000fe20000000200 */
[----:B------:R-:W-:-:S07]  /*0230*/  MOV R6, 0x250 ;  /* 0x0000025000067802 */ /* 0x000fce0000000f00 */
[----:B------:R-:W-:Y:S05]  /*0240*/  CALL.REL.NOINC `($__internal_0_$__cuda_sm3x_div_rn_noftz_f32_slowpath) ;  /* 0x00000000009c7944 */ /* 0x000fea0003c00000 */
[----:B------:R-:W-:-:S07]  /*0250*/  IMAD.MOV.U32 R9, RZ, RZ, R2 ;  /* 0x000000ffff097224 */ /* 0x000fce00078e0002 */
.L_x_2:
[----:B------:R-:W-:Y:S05]  /*0260*/  BSYNC.RECONVERGENT B0 ;  /* 0x0000000000007941 */ /* 0x000fea0003800200 */
.L_x_1:
[----:B------:R-:W0:Y:S02]  /*0270*/  LDC.64 R6, c[0x0][0x3a8] ;  /* 0x0000ea00ff067b82 */ /* 0x000e240000000a00 */
[----:B0-----:R0:W-:Y:S04]  /*0280*/  REDG.E.ADD.F32.FTZ.RN.STRONG.GPU desc[UR4][R6.64], R9 ;  /* 0x00000009060079a6 */ /* 0x0011e8000c12f304 */
[----:B------:R-:W2:Y:S01]  /*0290*/  LDG.E R5, desc[UR4][R4.64] ;  /* 0x0000000404057981 */ /* 0x000ea2000c1e1900 */
[----:B------:R-:W1:Y:S01]  /*02a0*/  MUFU.RCP R2, R3 ;  /* 0x0000000300027308 */ /* 0x000e620000001000 */
[----:B------:R-:W-:Y:S01]  /*02b0*/  BSSY.RECONVERGENT B0, `(.L_x_3) ;  /* 0x000000d000007945 */ /* 0x000fe20003800200 */
[----:B-1----:R-:W-:-:S04]  /*02c0*/  FFMA R11, -R3, R2, 1 ;  /* 0x3f800000030b7423 */ /* 0x002fc80000000102 */
[----:B------:R-:W-:Y:S01]  /*02d0*/  FFMA R2, R2, R11, R2 ;  /* 0x0000000b02027223 */ /* 0x000fe20000000002 */
[----:B--2---:R-:W-:-:S04]  /*02e0*/  FMUL R8, R0, R5 ;  /* 0x0000000500087220 */ /* 0x004fc80000400000 */
[----:B------:R-:W1:Y:S01]  /*02f0*/  FCHK P0, R8, R3 ;  /* 0x0000000308007302 */ /* 0x000e620000000000 */
[----:B------:R-:W-:-:S04]  /*0300*/  FFMA R11, R2, R8, RZ ;  /* 0x00000008020b7223 */ /* 0x000fc800000000ff */
[----:B------:R-:W-:-:S04]  /*0310*/  FFMA R10, -R3, R11, R8 ;  /* 0x0000000b030a7223 */ /* 0x000fc80000000108 */
[----:B------:R-:W-:Y:S01]  /*0320*/  FFMA R11, R2, R10, R11 ;  /* 0x0000000a020b7223 */ /* 0x000fe2000000000b */
[----:B01----:R-:W-:Y:S06]  /*0330*/  @!P0 BRA `(.L_x_4) ;  /* 0x0000000000108947 */ /* 0x003fec0003800000 */
[----:B------:R-:W-:Y:S01]  /*0340*/  IMAD.MOV.U32 R2, RZ, RZ, R8 ;  /* 0x000000ffff027224 */ /* 0x000fe200078e0008 */
[----:B------:R-:W-:-:S07]  /*0350*/  MOV R6, 0x370 ;  /* 0x0000037000067802 */ /* 0x000fce0000000f00 */
[----:B------:R-:W-:Y:S05]  /*0360*/  CALL.REL.NOINC `($__internal_0_$__cuda_sm3x_div_rn_noftz_f32_slowpath) ;  /* 0x0000000000547944 */ /* 0x000fea0003c00000 */
[----:B------:R-:W-:-:S07]  /*0370*/  IMAD.MOV.U32 R11, RZ, RZ, R2 ;  /* 0x000000ffff0b7224 */ /* 0x000fce00078e0002 */
.L_x_4:
[----:B------:R-:W-:Y:S05]  /*0380*/  BSYNC.RECONVERGENT B0 ;  /* 0x0000000000007941 */ /* 0x000fea0003800200 */
.L_x_3:
[----:B------:R-:W0:Y:S01]  /*0390*/  MUFU.RCP R2, R3 ;  /* 0x0000000300027308 */ /* 0x000e220000001000 */
[----:B------:R-:W1:Y:S07]  /*03a0*/  LDC.64 R4, c[0x0][0x3b0] ;  /* 0x0000ec00ff047b82 */ /* 0x000e6e0000000a00 */
[----:B------:R-:W2:Y:S01]  /*03b0*/  FCHK P0, R0, R3 ;  /* 0x0000000300007302 */ /* 0x000ea20000000000 */
[----:B0-----:R-:W-:-:S04]  /*03c0*/  FFMA R7, -R3, R2, 1 ;  /* 0x3f80000003077423 */ /* 0x001fc80000000102 */
[----:B------:R-:W-:-:S04]  /*03d0*/  FFMA R9, R2, R7, R2 ;  /* 0x0000000702097223 */ /* 0x000fc80000000002 */
[----:B------:R-:W-:Y:S01]  /*03e0*/  FFMA R2, R0, R9, RZ ;  /* 0x0000000900027223 */ /* 0x000fe200000000ff */
[----:B-1----:R0:W-:Y:S01]  /*03f0*/  REDG.E.ADD.F32.FTZ.RN.STRONG.GPU desc[UR4][R4.64], R11 ;  /* 0x0000000b040079a6 */ /* 0x0021e2000c12f304 */
[----:B------:R-:W-:Y:S02]  /*0400*/  BSSY.RECONVERGENT B0, `(.L_x_5) ;  /* 0x0000008000007945 */ /* 0x000fe40003800200 */
[----:B------:R-:W-:-:S04]  /*0410*/  FFMA R7, -R3, R2, R0 ;  /* 0x0000000203077223 */ /* 0x000fc80000000100 */
[----:B------:R-:W-:Y:S01]  /*0420*/  FFMA R7, R9, R7, R2 ;  /* 0x0000000709077223 */ /* 0x000fe20000000002 */
[----:B--2---:R-:W-:Y:S06]  /*0430*/  @!P0 BRA `(.L_x_6) ;  /* 0x0000000000108947 */ /* 0x004fec0003800000 */
[----:B------:R-:W-:Y:S01]  /*0440*/  IMAD.MOV.U32 R2, RZ, RZ, R0 ;  /* 0x000000ffff027224 */ /* 0x000fe200078e0000 */
[----:B------:R-:W-:-:S07]  /*0450*/  MOV R6, 0x470 ;  /* 0x0000047000067802 */ /* 0x000fce0000000f00 */
[----:B0-----:R-:W-:Y:S05]  /*0460*/  CALL.REL.NOINC `($__internal_0_$__cuda_sm3x_div_rn_noftz_f32_slowpath) ;  /* 0x0000000000147944 */ /* 0x001fea0003c00000 */
[----:B------:R-:W-:-:S07]  /*0470*/  MOV R7, R2 ;  /* 0x0000000200077202 */ /* 0x000fce0000000f00 */
.L_x_6:
[----:B------:R-:W-:Y:S05]  /*0480*/  BSYNC.RECONVERGENT B0 ;  /* 0x0000000000007941 */ /* 0x000fea0003800200 */
.L_x_5:
[----:B------:R-:W1:Y:S02]  /*0490*/  LDC.64 R2, c[0x0][0x3b8] ;  /* 0x0000ee00ff027b82 */ /* 0x000e640000000a00 */
[----:B-1----:R-:W-:Y:S01]  /*04a0*/  REDG.E.ADD.F32.FTZ.RN.STRONG.GPU desc[UR4][R2.64], R7 ;  /* 0x00000007020079a6 */ /* 0x002fe2000c12f304 */
[----:B------:R-:W-:Y:S05]  /*04b0*/  EXIT ;  /* 0x000000000000794d */ /* 0x000fea0003800000 */
        .weak           $__internal_0_$__cuda_sm3x_div_rn_noftz_f32_slowpath
        .type           $__internal_0_$__cuda_sm3x_div_rn_noftz_f32_slowpath,@function
        .size           $__internal_0_$__cuda_sm3x_div_rn_noftz_f32_slowpath,(.L_x_19 - $__internal_0_$__cuda_sm3x_div_rn_noftz_f32_slowpath)
$__internal_0_$__cuda_sm3x_div_rn_noftz_f32_slowpath:
[--C-:B------:R-:W-:Y:S01]  /*04c0*/  SHF.R.U32.HI R8, RZ, 0x17, R3.reuse ;  /* 0x00000017ff087819 */ /* 0x100fe20000011603 */
[----:B------:R-:W-:Y:S01]  /*04d0*/  BSSY.RECONVERGENT B1, `(.L_x_7) ;  /* 0x0000063000017945 */ /* 0x000fe20003800200 */
[----:B------:R-:W-:Y:S02]  /*04e0*/  SHF.R.U32.HI R7, RZ, 0x17, R2 ;  /* 0x00000017ff077819 */ /* 0x000fe40000011602 */
[----:B------:R-:W-:Y:S02]  /*04f0*/  LOP3.LUT R14, R8, 0xff, RZ, 0xc0, !PT ;  /* 0x000000ff080e7812 */ /* 0x000fe400078ec0ff */
[----:B------:R-:W-:Y:S01]  /*0500*/  LOP3.LUT R12, R7, 0xff, RZ, 0xc0, !PT ;  /* 0x000000ff070c7812 */ /* 0x000fe200078ec0ff */
[----:B------:R-:W-:Y:S02]  /*0510*/  IMAD.MOV.U32 R7, RZ, RZ, R3 ;  /* 0x000000ffff077224 */ /* 0x000fe400078e0003 */
[----:B------:R-:W-:Y:S02]  /*0520*/  VIADD R10, R14, 0xffffffff ;  /* 0xffffffff0e0a7836 */ /* 0x000fe40000000000 */
[----:B------:R-:W-:-:S03]  /*0530*/  VIADD R9, R12, 0xffffffff ;  /* 0xffffffff0c097836 */ /* 0x000fc60000000000 */
[----:B------:R-:W-:-:S04]  /*0540*/  ISETP.GT.U32.AND P0, PT, R10, 0xfd, PT ;  /* 0x000000fd0a00780c */ /* 0x000fc80003f04070 */
[----:B------:R-:W-:-:S13]  /*0550*/  ISETP.GT.U32.OR P0, PT, R9, 0xfd, P0 ;  /* 0x000000fd0900780c */ /* 0x000fda0000704470 */
[----:B------:R-:W-:Y:S01]  /*0560*/  @!P0 MOV R8, RZ ;  /* 0x000000ff00088202 */ /* 0x000fe20000000f00 */
[----:B------:R-:W-:Y:S06]  /*0570*/  @!P0 BRA `(.L_x_8) ;  /* 0x00000000005c8947 */ /* 0x000fec0003800000 */
[----:B------:R-:W-:Y:S02]  /*0580*/  FSETP.GTU.FTZ.AND P0, PT, |R2|, +INF , PT ;  /* 0x7f8000000200780b */ /* 0x000fe40003f1c200 */
[----:B------:R-:W-:-:S04]  /*0590*/  FSETP.GTU.FTZ.AND P1, PT, |R3|, +INF , PT ;  /* 0x7f8000000300780b */ /* 0x000fc80003f3c200 */
[----:B------:R-:W-:-:S13]  /*05a0*/  PLOP3.LUT P0, PT, P0, P1, PT, 0xf8, 0x8f ;  /* 0x00000000008f781c */ /* 0x000fda0000703f70 */
[----:B------:R-:W-:Y:S05]  /*05b0*/  @P0 BRA `(.L_x_9) ;  /* 0x00000004004c0947 */ /* 0x000fea0003800000 */
[----:B------:R-:W-:-:S13]  /*05c0*/  LOP3.LUT P0, RZ, R7, 0x7fffffff, R2, 0xc8, !PT ;  /* 0x7fffffff07ff7812 */ /* 0x000fda000780c802 */
[----:B------:R-:W-:Y:S05]  /*05d0*/  @!P0 BRA `(.L_x_10) ;  /* 0x00000004003c8947 */ /* 0x000fea0003800000 */
[C---:B------:R-:W-:Y:S02]  /*05e0*/  FSETP.NEU.FTZ.AND P2, PT, |R2|.reuse, +INF , PT ;  /* 0x7f8000000200780b */ /* 0x040fe40003f5d200 */
[----:B------:R-:W-:Y:S02]  /*05f0*/  FSETP.NEU.FTZ.AND P1, PT, |R3|, +INF , PT ;  /* 0x7f8000000300780b */ /* 0x000fe40003f3d200 */
[----:B------:R-:W-:-:S11]  /*0600*/  FSETP.NEU.FTZ.AND P0, PT, |R2|, +INF , PT ;  /* 0x7f8000000200780b */ /* 0x000fd60003f1d200 */
[----:B------:R-:W-:Y:S05]  /*0610*/  @!P1 BRA !P2, `(.L_x_10) ;  /* 0x00000004002c9947 */ /* 0x000fea0005000000 */
[----:B------:R-:W-:-:S04]  /*0620*/  LOP3.LUT P2, RZ, R2, 0x7fffffff, RZ, 0xc0, !PT ;  /* 0x7fffffff02ff7812 */ /* 0x000fc8000784c0ff */
[----:B------:R-:W-:-:S13]  /*0630*/  PLOP3.LUT P1, PT, P1, P2, PT, 0x2f, 0xf2 ;  /* 0x0000000000f2781c */ /* 0x000fda0000f24577 */
[----:B------:R-:W-:Y:S05]  /*0640*/  @P1 BRA `(.L_x_11) ;  /* 0x0000000400181947 */ /* 0x000fea0003800000 */
[----:B------:R-:W-:-:S04]  /*0650*/  LOP3.LUT P1, RZ, R7, 0x7fffffff, RZ, 0xc0, !PT ;  /* 0x7fffffff07ff7812 */ /* 0x000fc8000782c0ff */
[----:B------:R-:W-:-:S13]  /*0660*/  PLOP3.LUT P0, PT, P0, P1, PT, 0x2f, 0xf2 ;  /* 0x0000000000f2781c */ /* 0x000fda0000702577 */
[----:B------:R-:W-:Y:S05]  /*0670*/  @P0 BRA `(.L_x_12) ;  /* 0x0000000400000947 */ /* 0x000fea0003800000 */
[----:B------:R-:W-:Y:S02]  /*0680*/  ISETP.GE.AND P0, PT, R9, RZ, PT ;  /* 0x000000ff0900720c */ /* 0x000fe40003f06270 */
[----:B------:R-:W-:-:S11]  /*0690*/  ISETP.GE.AND P1, PT, R10, RZ, PT ;  /* 0x000000ff0a00720c */ /* 0x000fd60003f26270 */
[----:B------:R-:W-:Y:S02]  /*06a0*/  @P0 IMAD.MOV.U32 R8, RZ, RZ, RZ ;  /* 0x000000ffff080224 */ /* 0x000fe400078e00ff */
[----:B------:R-:W-:Y:S01]  /*06b0*/  @!P0 FFMA R2, R2, 1.84467440737095516160e+19, RZ ;  /* 0x5f80000002028823 */ /* 0x000fe200000000ff */
[----:B------:R-:W-:Y:S02]  /*06c0*/  @!P0 IMAD.MOV.U32 R8, RZ, RZ, -0x40 ;  /* 0xffffffc0ff088424 */ /* 0x000fe400078e00ff */
[----:B------:R-:W-:Y:S02]  /*06d0*/  @!P1 FFMA R7, R3, 1.84467440737095516160e+19, RZ ;  /* 0x5f80000003079823 */ /* 0x000fe400000000ff */
[----:B------:R-:W-:-:S07]  /*06e0*/  @!P1 VIADD R8, R8, 0x40 ;  /* 0x0000004008089836 */ /* 0x000fce0000000000 */
.L_x_8:
[----:B------:R-:W-:Y:S01]  /*06f0*/  LEA R10, R14, 0xc0800000, 0x17 ;  /* 0xc08000000e0a7811 */ /* 0x000fe200078eb8ff */
[----:B------:R-:W-:Y:S03]  /*0700*/  BSSY.RECONVERGENT B2, `(.L_x_13) ;  /* 0x0000036000027945 */ /* 0x000fe60003800200 */
[----:B------:R-:W-:Y:S01]  /*0710*/  IADD3 R10, PT, PT, -R10, R7, RZ ;  /* 0x000000070a0a7210 */ /* 0x000fe20007ffe1ff */
[----:B------:R-:W-:-:S03]  /*0720*/  VIADD R7, R12, 0xffffff81 ;  /* 0xffffff810c077836 */ /* 0x000fc60000000000 */
[----:B------:R-:W0:Y:S01]  /*0730*/  MUFU.RCP R9, R10 ;  /* 0x0000000a00097308 */ /* 0x000e220000001000 */
[----:B------:R-:W-:Y:S01]  /*0740*/  FADD.FTZ R11, -R10, -RZ ;  /* 0x800000ff0a0b7221 */ /* 0x000fe20000010100 */
[----:B------:R-:W-:-:S03]  /*0750*/  IMAD R2, R7, -0x800000, R2 ;  /* 0xff80000007027824 */ /* 0x000fc600078e0202 */
[----:B0-----:R-:W-:-:S04]  /*0760*/  FFMA R12, R9, R11, 1 ;  /* 0x3f800000090c7423 */ /* 0x001fc8000000000b */
[----:B------:R-:W-:-:S04]  /*0770*/  FFMA R16, R9, R12, R9 ;  /* 0x0000000c09107223 */ /* 0x000fc80000000009 */
[----:B------:R-:W-:-:S04]  /*0780*/  FFMA R9, R2, R16, RZ ;  /* 0x0000001002097223 */ /* 0x000fc800000000ff */
[----:B------:R-:W-:-:S04]  /*0790*/  FFMA R12, R11, R9, R2 ;  /* 0x000000090b0c7223 */ /* 0x000fc80000000002 */
[----:B------:R-:W-:Y:S01]  /*07a0*/  FFMA R13, R16, R12, R9 ;  /* 0x0000000c100d7223 */ /* 0x000fe20000000009 */
[----:B------:R-:W-:-:S03]  /*07b0*/  IADD3 R9, PT, PT, R7, 0x7f, -R14 ;  /* 0x0000007f07097810 */ /* 0x000fc60007ffe80e */
[----:B------:R-:W-:Y:S02]  /*07c0*/  FFMA R12, R11, R13, R2 ;  /* 0x0000000d0b0c7223 */ /* 0x000fe40000000002 */
[----:B------:R-:W-:Y:S02]  /*07d0*/  IMAD.IADD R9, R9, 0x1, R8 ;  /* 0x0000000109097824 */ /* 0x000fe400078e0208 */
[----:B------:R-:W-:-:S05]  /*07e0*/  FFMA R2, R16, R12, R13 ;  /* 0x0000000c10027223 */ /* 0x000fca000000000d */
[----:B------:R-:W-:-:S04]  /*07f0*/  SHF.R.U32.HI R7, RZ, 0x17, R2 ;  /* 0x00000017ff077819 */ /* 0x000fc80000011602 */
[----:B------:R-:W-:-:S05]  /*0800*/  LOP3.LUT R7, R7, 0xff, RZ, 0xc0, !PT ;  /* 0x000000ff07077812 */ /* 0x000fca00078ec0ff */
[----:B------:R-:W-:-:S05]  /*0810*/  IMAD.IADD R11, R7, 0x1, R9 ;  /* 0x00000001070b7824 */ /* 0x000fca00078e0209 */
[----:B------:R-:W-:-:S04]  /*0820*/  IADD3 R7, PT, PT, R11, -0x1, RZ ;  /* 0xffffffff0b077810 */ /* 0x000fc80007ffe0ff */
[----:B------:R-:W-:-:S13]  /*0830*/  ISETP.GE.U32.AND P0, PT, R7, 0xfe, PT ;  /* 0x000000fe0700780c */ /* 0x000fda0003f06070 */
[----:B------:R-:W-:Y:S05]  /*0840*/  @!P0 BRA `(.L_x_14) ;  /* 0x0000000000808947 */ /* 0x000fea0003800000 */
[----:B------:R-:W-:-:S13]  /*0850*/  ISETP.GT.AND P0, PT, R11, 0xfe, PT ;  /* 0x000000fe0b00780c */ /* 0x000fda0003f04270 */
[----:B------:R-:W-:Y:S05]  /*0860*/  @P0 BRA `(.L_x_15) ;  /* 0x00000000006c0947 */ /* 0x000fea0003800000 */
[----:B------:R-:W-:-:S13]  /*0870*/  ISETP.GE.AND P0, PT, R11, 0x1, PT ;  /* 0x000000010b00780c */ /* 0x000fda0003f06270 */
[----:B------:R-:W-:Y:S05]  /*0880*/  @P0 BRA `(.L_x_16) ;  /* 0x0000000000740947 */ /* 0x000fea0003800000 */
[----:B------:R-:W-:Y:S02]  /*0890*/  ISETP.GE.AND P0, PT, R11, -0x18, PT ;  /* 0xffffffe80b00780c */ /* 0x000fe40003f06270 */
[----:B------:R-:W-:-:S11]  /*08a0*/  LOP3.LUT R2, R2, 0x80000000, RZ, 0xc0, !PT ;  /* 0x8000000002027812 */ /* 0x000fd600078ec0ff */
[----:B------:R-:W-:Y:S05]  /*08b0*/  @!P0 BRA `(.L_x_16) ;  /* 0x0000000000688947 */ /* 0x000fea0003800000 */
[CCC-:B------:R-:W-:Y:S01]  /*08c0*/  FFMA.RZ R7, R16.reuse, R12.reuse, R13.reuse ;  /* 0x0000000c10077223 */ /* 0x1c0fe2000000c00d */
[C---:B------:R-:W-:Y:S02]  /*08d0*/  VIADD R10, R11.reuse, 0x20 ;  /* 0x000000200b0a7836 */ /* 0x040fe40000000000 */
[CCC-:B------:R-:W-:Y:S01]  /*08e0*/  FFMA.RM R8, R16.reuse, R12.reuse, R13.reuse ;  /* 0x0000000c10087223 */ /* 0x1c0fe2000000400d */
[----:B------:R-:W-:Y:S02]  /*08f0*/  ISETP.NE.AND P2, PT, R11, RZ, PT ;  /* 0x000000ff0b00720c */ /* 0x000fe40003f45270 */
[----:B------:R-:W-:Y:S01]  /*0900*/  LOP3.LUT R9, R7, 0x7fffff, RZ, 0xc0, !PT ;  /* 0x007fffff07097812 */ /* 0x000fe200078ec0ff */
[----:B------:R-:W-:Y:S01]  /*0910*/  FFMA.RP R7, R16, R12, R13 ;  /* 0x0000000c10077223 */ /* 0x000fe2000000800d */
[----:B------:R-:W-:Y:S01]  /*0920*/  ISETP.NE.AND P1, PT, R11, RZ, PT ;  /* 0x000000ff0b00720c */ /* 0x000fe20003f25270 */
[----:B------:R-:W-:Y:S01]  /*0930*/  IMAD.MOV R11, RZ, RZ, -R11 ;  /* 0x000000ffff0b7224 */ /* 0x000fe200078e0a0b */
[----:B------:R-:W-:-:S02]  /*0940*/  LOP3.LUT R9, R9, 0x800000, RZ, 0xfc, !PT ;  /* 0x0080000009097812 */ /* 0x000fc400078efcff */
[----:B------:R-:W-:Y:S02]  /*0950*/  FSETP.NEU.FTZ.AND P0, PT, R7, R8, PT ;  /* 0x000000080700720b */ /* 0x000fe40003f1d000 */
[----:B------:R-:W-:Y:S02]  /*0960*/  SHF.L.U32 R10, R9, R10, RZ ;  /* 0x0000000a090a7219 */ /* 0x000fe400000006ff */
[----:B------:R-:W-:Y:S02]  /*0970*/  SEL R8, R11, RZ, P2 ;  /* 0x000000ff0b087207 */ /* 0x000fe40001000000 */
[----:B------:R-:W-:Y:S02]  /*0980*/  ISETP.NE.AND P1, PT, R10, RZ, P1 ;  /* 0x000000ff0a00720c */ /* 0x000fe40000f25270 */
[----:B------:R-:W-:Y:S02]  /*0990*/  SHF.R.U32.HI R8, RZ, R8, R9 ;  /* 0x00000008ff087219 */ /* 0x000fe40000011609 */
[----:B------:R-:W-:-:S02]  /*09a0*/  PLOP3.LUT P0, PT, P0, P1, PT, 0xf8, 0x8f ;  /* 0x00000000008f781c */ /* 0x000fc40000703f70 */
[----:B------:R-:W-:Y:S02]  /*09b0*/  SHF.R.U32.HI R10, RZ, 0x1, R8 ;  /* 0x00000001ff0a7819 */ /* 0x000fe40000011608 */
[----:B------:R-:W-:-:S04]  /*09c0*/  SEL R7, RZ, 0x1, !P0 ;  /* 0x00000001ff077807 */ /* 0x000fc80004000000 */
[----:B------:R-:W-:-:S04]  /*09d0*/  LOP3.LUT R7, R7, 0x1, R10, 0xf8, !PT ;  /* 0x0000000107077812 */ /* 0x000fc800078ef80a */
[----:B------:R-:W-:-:S05]  /*09e0*/  LOP3.LUT R7, R7, R8, RZ, 0xc0, !PT ;  /* 0x0000000807077212 */ /* 0x000fca00078ec0ff */
[----:B------:R-:W-:-:S05]  /*09f0*/  IMAD.IADD R7, R10, 0x1, R7 ;  /* 0x000000010a077824 */ /* 0x000fca00078e0207 */
[----:B------:R-:W-:Y:S01]  /*0a00*/  LOP3.LUT R2, R7, R2, RZ, 0xfc, !PT ;  /* 0x0000000207027212 */ /* 0x000fe200078efcff */
[----:B------:R-:W-:Y:S06]  /*0a10*/  BRA `(.L_x_16) ;  /* 0x0000000000107947 */ /* 0x000fec0003800000 */
.L_x_15:
[----:B------:R-:W-:-:S04]  /*0a20*/  LOP3.LUT R2, R2, 0x80000000, RZ, 0xc0, !PT ;  /* 0x8000000002027812 */ /* 0x000fc800078ec0ff */
[----:B------:R-:W-:Y:S01]  /*0a30*/  LOP3.LUT R2, R2, 0x7f800000, RZ, 0xfc, !PT ;  /* 0x7f80000002027812 */ /* 0x000fe200078efcff */
[----:B------:R-:W-:Y:S06]  /*0a40*/  BRA `(.L_x_16) ;  /* 0x0000000000047947 */ /* 0x000fec0003800000 */
.L_x_14:
[----:B------:R-:W-:-:S07]  /*0a50*/  LEA R2, R9, R2, 0x17 ;  /* 0x0000000209027211 */ /* 0x000fce00078eb8ff */
.L_x_16:
[----:B------:R-:W-:Y:S05]  /*0a60*/  BSYNC.RECONVERGENT B2 ;  /* 0x0000000000027941 */ /* 0x000fea0003800200 */
.L_x_13:
[----:B------:R-:W-:Y:S05]  /*0a70*/  BRA `(.L_x_17) ;  /* 0x0000000000207947 */ /* 0x000fea0003800000 */
.L_x_12:
[----:B------:R-:W-:-:S04]  /*0a80*/  LOP3.LUT R2, R7, 0x80000000, R2, 0x48, !PT ;  /* 0x8000000007027812 */ /* 0x000fc800078e4802 */
[----:B------:R-:W-:Y:S01]  /*0a90*/  LOP3.LUT R2, R2, 0x7f800000, RZ, 0xfc, !PT ;  /* 0x7f80000002027812 */ /* 0x000fe200078efcff */
[----:B------:R-:W-:Y:S06]  /*0aa0*/  BRA `(.L_x_17) ;  /* 0x0000000000147947 */ /* 0x000fec0003800000 */
.L_x_11:
[----:B------:R-:W-:Y:S01]  /*0ab0*/  LOP3.LUT R2, R7, 0x80000000, R2, 0x48, !PT ;  /* 0x8000000007027812 */ /* 0x000fe200078e4802 */
[----:B------:R-:W-:Y:S06]  /*0ac0*/  BRA `(.L_x_17) ;  /* 0x00000000000c7947 */ /* 0x000fec0003800000 */
.L_x_10:
[----:B------:R-:W0:Y:S01]  /*0ad0*/  MUFU.RSQ R2, -QNAN ;  /* 0xffc0000000027908 */ /* 0x000e220000001400 */
[----:B------:R-:W-:Y:S05]  /*0ae0*/  BRA `(.L_x_17) ;  /* 0x0000000000047947 */ /* 0x000fea0003800000 */
.L_x_9:
[----:B------:R-:W-:-:S07]  /*0af0*/  FADD.FTZ R2, R2, R3 ;  /* 0x0000000302027221 */ /* 0x000fce0000010000 */
.L_x_17:
[----:B------:R-:W-:Y:S05]  /*0b00*/  BSYNC.RECONVERGENT B1 ;  /* 0x0000000000017941 */ /* 0x000fea0003800200 */
.L_x_7:
[----:B------:R-:W-:-:S04]  /*0b10*/  IMAD.MOV.U32 R7, RZ, RZ, 0x0 ;  /* 0x00000000ff077424 */ /* 0x000fc800078e00ff */
[----:B0-----:R-:W-:Y:S05]  /*0b20*/  RET.REL.NODEC R6 `(_Z12fused_kernelPfS_S_S_S_S_S_S_i) ;  /* 0xfffffff406347950 */ /* 0x001fea0003c3ffff */
.L_x_18:
        /* <DEDUP_REMOVED lines=13> */
.L_x_19:


//--------------------- .nv.shared.reserved.0     --------------------------
	.section	.nv.shared.reserved.0,"aw",@nobits
	.weak		__nv_reservedSMEM_offset_0_alias
	.size		__nv_reservedSMEM_offset_0_alias, 0, 64
	.other		__nv_reservedSMEM_offset_0_alias,@"STO_CUDA_RESERVED_SHARED STV_DEFAULT"
__nv_reservedSMEM_offset_0_alias:
	.zero		0
	.zero		64


//--------------------- .nv.constant0._Z14update_weightsPfS_S_S_f --------------------------
	.section	.nv.constant0._Z14update_weightsPfS_S_S_f,"a",@progbits
	.sectionflags	@""
	.align	4
.nv.constant0._Z14update_weightsPfS_S_S_f:
	.zero		932


//--------------------- .nv.constant0._Z12fused_kernelPfS_S_S_S_S_S_S_i --------------------------
	.section	.nv.constant0._Z12fused_kernelPfS_S_S_S_S_S_S_i,"a",@progbits
	.sectionflags	@""
	.align	4
.nv.constant0._Z12fused_kernelPfS_S_S_S_S_S_S_i:
	.zero		964


//--------------------- SYMBOLS --------------------------

	.type		.nv.reservedSmem.offset0,@object
	.size		.nv.reservedSmem.offset0,0x4
